//
// Generated by NVIDIA NVVM Compiler
//
// Compiler Build ID: CL-36424714
// Cuda compilation tools, release 13.0, V13.0.88
// Based on NVVM 20.0.0
//

.version 9.0
.target sm_100
.address_size 64

	// .globl	_Z12piCalcKernelPiPdS0_i
// _ZZ12piCalcKernelPiPdS0_iE5sdata has been demoted

.visible .entry _Z12piCalcKernelPiPdS0_i(
	.param .u64 .ptr .align 1 _Z12piCalcKernelPiPdS0_i_param_0,
	.param .u64 .ptr .align 1 _Z12piCalcKernelPiPdS0_i_param_1,
	.param .u64 .ptr .align 1 _Z12piCalcKernelPiPdS0_i_param_2,
	.param .u32 _Z12piCalcKernelPiPdS0_i_param_3
)
{
	.reg .pred 	%p<6>;
	.reg .b32 	%r<18>;
	.reg .b64 	%rd<12>;
	.reg .b64 	%fd<5>;
	// demoted variable
	.shared .align 4 .b8 _ZZ12piCalcKernelPiPdS0_iE5sdata[4096];
	ld.param.u64 	%rd1, [_Z12piCalcKernelPiPdS0_i_param_0];
	ld.param.u64 	%rd2, [_Z12piCalcKernelPiPdS0_i_param_1];
	ld.param.u64 	%rd3, [_Z12piCalcKernelPiPdS0_i_param_2];
	cvta.to.global.u64 	%rd4, %rd3;
	cvta.to.global.u64 	%rd5, %rd2;
	mov.u32 	%r1, %tid.x;
	mov.u32 	%r2, %ctaid.x;
	mov.u32 	%r17, %ntid.x;
	mad.lo.s32 	%r7, %r2, %r17, %r1;
	mul.wide.s32 	%rd6, %r7, 8;
	add.s64 	%rd7, %rd5, %rd6;
	ld.global.f64 	%fd1, [%rd7];
	add.s64 	%rd8, %rd4, %rd6;
	ld.global.f64 	%fd2, [%rd8];
	mul.f64 	%fd3, %fd2, %fd2;
	fma.rn.f64 	%fd4, %fd1, %fd1, %fd3;
	setp.lt.f64 	%p1, %fd4, 0d3FF0000000000000;
	selp.u32 	%r8, 1, 0, %p1;
	shl.b32 	%r9, %r1, 2;
	mov.u32 	%r10, _ZZ12piCalcKernelPiPdS0_iE5sdata;
	add.s32 	%r4, %r10, %r9;
	st.shared.u32 	[%r4], %r8;
	bar.sync 	0;
	setp.lt.u32 	%p2, %r17, 2;
	@%p2 bra 	$L__BB0_4;
$L__BB0_1:
	shr.u32 	%r6, %r17, 1;
	setp.ge.u32 	%p3, %r1, %r6;
	@%p3 bra 	$L__BB0_3;
	shl.b32 	%r11, %r6, 2;
	add.s32 	%r12, %r4, %r11;
	ld.shared.u32 	%r13, [%r12];
	ld.shared.u32 	%r14, [%r4];
	add.s32 	%r15, %r14, %r13;
	st.shared.u32 	[%r4], %r15;
$L__BB0_3:
	bar.sync 	0;
	setp.gt.u32 	%p4, %r17, 3;
	mov.u32 	%r17, %r6;
	@%p4 bra 	$L__BB0_1;
$L__BB0_4:
	setp.ne.s32 	%p5, %r1, 0;
	@%p5 bra 	$L__BB0_6;
	ld.shared.u32 	%r16, [_ZZ12piCalcKernelPiPdS0_iE5sdata];
	cvta.to.global.u64 	%rd9, %rd1;
	mul.wide.u32 	%rd10, %r2, 4;
	add.s64 	%rd11, %rd9, %rd10;
	st.global.u32 	[%rd11], %r16;
$L__BB0_6:
	ret;

}


// ===== COMPILED SASS (sm_100) =====

	.target	sm_100

	.elftype	@"ET_EXEC"


//--------------------- .note.nv.tkinfo           --------------------------
	.section	.note.nv.tkinfo,"",@"SHT_NOTE"
	.sectionflags	@"SHF_NOTE_NV_TKINFO"
	.tkinfo
        /*0018*/ 	.word	0x00000002
        /*0030*/ 	.string	""
        /*0030*/ 	.string	"ptxas"
        /*0030*/ 	.string	"Cuda compilation tools, release 13.0, V13.0.88"
        /*0030*/ 	.string	"Build cuda_13.0.r13.0/compiler.36424714_0"
        /*0030*/ 	.string	"-arch sm_100 -m 64 "



//--------------------- .note.nv.cuinfo           --------------------------
	.section	.note.nv.cuinfo,"",@"SHT_NOTE"
	.sectionflags	@"SHF_NOTE_NV_CUINFO"
        /*0018*/ 	.short	0x0002
        /*001a*/ 	.short	0x0064
        /*001c*/ 	.short	0x0082
	.zero		2


//--------------------- .nv.info                  --------------------------
	.section	.nv.info,"",@"SHT_CUDA_INFO"
	.align	4


	//----- nvinfo : EIATTR_REGCOUNT
	.align		4
        /*0000*/ 	.byte	0x04, 0x2f
        /*0002*/ 	.short	(.L_1 - .L_0)
	.align		4
.L_0:
        /*0004*/ 	.word	index@(_Z12piCalcKernelPiPdS0_i)
        /*0008*/ 	.word	0x0000000c


	//----- nvinfo : EIATTR_FRAME_SIZE
	.align		4
.L_1:
        /*000c*/ 	.byte	0x04, 0x11
        /*000e*/ 	.short	(.L_3 - .L_2)
	.align		4
.L_2:
        /*0010*/ 	.word	index@(_Z12piCalcKernelPiPdS0_i)
        /*0014*/ 	.word	0x00000000


	//----- nvinfo : EIATTR_MIN_STACK_SIZE
	.align		4
.L_3:
        /*0018*/ 	.byte	0x04, 0x12
        /*001a*/ 	.short	(.L_5 - .L_4)
	.align		4
.L_4:
        /*001c*/ 	.word	index@(_Z12piCalcKernelPiPdS0_i)
        /*0020*/ 	.word	0x00000000
.L_5:


//--------------------- .nv.compat                --------------------------
	.section	.nv.compat,"",@"SHT_CUDA_COMPAT_INFO"
	.align	4
        /*0000*/ 	.byte	0x02, 0x09, 0x00, 0x00, 0x02, 0x02, 0x01, 0x00, 0x02, 0x05, 0x05, 0x00, 0x03, 0x07, 0x01, 0x01
        /*0010*/ 	.byte	0x02, 0x03, 0x00, 0x00, 0x02, 0x06, 0x01, 0x00, 0x04, 0x0b, 0x08, 0x00, 0x01, 0x00, 0x00, 0x00
        /*0020*/ 	.byte	0x00, 0x00, 0x00, 0x00


//--------------------- .nv.info._Z12piCalcKernelPiPdS0_i --------------------------
	.section	.nv.info._Z12piCalcKernelPiPdS0_i,"",@"SHT_CUDA_INFO"
	.sectionflags	@""
	.align	4


	//----- nvinfo : EIATTR_CUDA_API_VERSION
	.align		4
        /*0000*/ 	.byte	0x04, 0x37
        /*0002*/ 	.short	(.L_7 - .L_6)
.L_6:
        /*0004*/ 	.word	0x00000082


	//----- nvinfo : EIATTR_KPARAM_INFO
	.align		4
.L_7:
        /*0008*/ 	.byte	0x04, 0x17
        /*000a*/ 	.short	(.L_9 - .L_8)
.L_8:
        /*000c*/ 	.word	0x00000000
        /*0010*/ 	.short	0x0003
        /*0012*/ 	.short	0x0018
        /*0014*/ 	.byte	0x00, 0xf0, 0x11, 0x00


	//----- nvinfo : EIATTR_KPARAM_INFO
	.align		4
.L_9:
        /*0018*/ 	.byte	0x04, 0x17
        /*001a*/ 	.short	(.L_11 - .L_10)
.L_10:
        /*001c*/ 	.word	0x00000000
        /*0020*/ 	.short	0x0002
        /*0022*/ 	.short	0x0010
        /*0024*/ 	.byte	0x00, 0xf5, 0x21, 0x00


	//----- nvinfo : EIATTR_KPARAM_INFO
	.align		4
.L_11:
        /*0028*/ 	.byte	0x04, 0x17
        /*002a*/ 	.short	(.L_13 - .L_12)
.L_12:
        /*002c*/ 	.word	0x00000000
        /*0030*/ 	.short	0x0001
        /*0032*/ 	.short	0x0008
        /*0034*/ 	.byte	0x00, 0xf5, 0x21, 0x00


	//----- nvinfo : EIATTR_KPARAM_INFO
	.align		4
.L_13:
        /*0038*/ 	.byte	0x04, 0x17
        /*003a*/ 	.short	(.L_15 - .L_14)
.L_14:
        /*003c*/ 	.word	0x00000000
        /*0040*/ 	.short	0x0000
        /*0042*/ 	.short	0x0000
        /*0044*/ 	.byte	0x00, 0xf5, 0x21, 0x00


	//----- nvinfo : EIATTR_SPARSE_MMA_MASK
	.align		4
.L_15:
        /*0048*/ 	.byte	0x03, 0x50
        /*004a*/ 	.short	0x0000


	//----- nvinfo : EIATTR_MAXREG_COUNT
	.align		4
        /*004c*/ 	.byte	0x03, 0x1b
        /*004e*/ 	.short	0x00ff


	//----- nvinfo : EIATTR_NUM_BARRIERS
	.align		4
        /*0050*/ 	.byte	0x02, 0x4c
        /*0052*/ 	.byte	0x01
	.zero		1


	//----- nvinfo : EIATTR_MERCURY_ISA_VERSION
	.align		4
        /*0054*/ 	.byte	0x03, 0x5f
        /*0056*/ 	.short	0x0101


	//----- nvinfo : EIATTR_VRC_CTA_INIT_COUNT
	.align		4
        /*0058*/ 	.byte	0x02, 0x4a
	.zero		1
	.zero		1


	//----- nvinfo : EIATTR_EXIT_INSTR_OFFSETS
	.align		4
        /*005c*/ 	.byte	0x04, 0x1c
        /*005e*/ 	.short	(.L_17 - .L_16)


	//   ....[0]....
.L_16:
        /*0060*/ 	.word	0x00000250


	//   ....[1]....
        /*0064*/ 	.word	0x000002d0


	//----- nvinfo : EIATTR_CBANK_PARAM_SIZE
	.align		4
.L_17:
        /*0068*/ 	.byte	0x03, 0x19
        /*006a*/ 	.short	0x001c


	//----- nvinfo : EIATTR_PARAM_CBANK
	.align		4
        /*006c*/ 	.byte	0x04, 0x0a
        /*006e*/ 	.short	(.L_19 - .L_18)
	.align		4
.L_18:
        /*0070*/ 	.word	index@(.nv.constant0._Z12piCalcKernelPiPdS0_i)
        /*0074*/ 	.short	0x0380
        /*0076*/ 	.short	0x001c


	//----- nvinfo : EIATTR_SW_WAR
	.align		4
.L_19:
        /*0078*/ 	.byte	0x04, 0x36
        /*007a*/ 	.short	(.L_21 - .L_20)
.L_20:
        /*007c*/ 	.word	0x00000008
.L_21:


//--------------------- .nv.callgraph             --------------------------
	.section	.nv.callgraph,"",@"SHT_CUDA_CALLGRAPH"
	.align	4
	.sectionentsize	8
	.align		4
        /*0000*/ 	.word	0x00000000
	.align		4
        /*0004*/ 	.word	0xffffffff
	.align		4
        /*0008*/ 	.word	0x00000000
	.align		4
        /*000c*/ 	.word	0xfffffffe
	.align		4
        /*0010*/ 	.word	0x00000000
	.align		4
        /*0014*/ 	.word	0xfffffffd
	.align		4
        /*0018*/ 	.word	0x00000000
	.align		4
        /*001c*/ 	.word	0xfffffffc


//--------------------- .text._Z12piCalcKernelPiPdS0_i --------------------------
	.section	.text._Z12piCalcKernelPiPdS0_i,"ax",@progbits
	.align	128
        .global         _Z12piCalcKernelPiPdS0_i
        .type           _Z12piCalcKernelPiPdS0_i,@function
        .size           _Z12piCalcKernelPiPdS0_i,(.L_x_3 - _Z12piCalcKernelPiPdS0_i)
        .other          _Z12piCalcKernelPiPdS0_i,@"STO_CUDA_ENTRY STV_DEFAULT"
_Z12piCalcKernelPiPdS0_i:
.text._Z12piCalcKernelPiPdS0_i:
[----:B------:R-:W-:Y:S01]  /*0000*/  LDC R1, c[0x0][0x37c] ;  /* 0x0000df00ff017b82 */ /* 0x000fe20000000800 */
[----:B------:R-:W0:Y:S07]  /*0010*/  S2R R9, SR_TID.X ;  /* 0x0000000000097919 */ /* 0x000e2e0000002100 */
[----:B------:R-:W1:Y:S01]  /*0020*/  LDC.64 R4, c[0x0][0x390] ;  /* 0x0000e400ff047b82 */ /* 0x000e620000000a00 */
[----:B------:R-:W0:Y:S01]  /*0030*/  LDCU UR8, c[0x0][0x360] ;  /* 0x00006c00ff0877ac */ /* 0x000e220008000800 */
[----:B------:R-:W0:Y:S01]  /*0040*/  S2R R0, SR_CTAID.X ;  /* 0x0000000000007919 */ /* 0x000e220000002500 */
[----:B------:R-:W2:Y:S05]  /*0050*/  LDCU.64 UR6, c[0x0][0x358] ;  /* 0x00006b00ff0677ac */ /* 0x000eaa0008000a00 */
[----:B------:R-:W3:Y:S01]  /*0060*/  LDC.64 R2, c[0x0][0x388] ;  /* 0x0000e200ff027b82 */ /* 0x000ee20000000a00 */
[----:B0-----:R-:W-:-:S04]  /*0070*/  IMAD R7, R0, UR8, R9 ;  /* 0x0000000800077c24 */ /* 0x001fc8000f8e0209 */
[----:B-1----:R-:W-:-:S04]  /*0080*/  IMAD.WIDE R4, R7, 0x8, R4 ;  /* 0x0000000807047825 */ /* 0x002fc800078e0204 */
[----:B---3--:R-:W-:Y:S02]  /*0090*/  IMAD.WIDE R2, R7, 0x8, R2 ;  /* 0x0000000807027825 */ /* 0x008fe400078e0202 */
[----:B--2---:R-:W2:Y:S04]  /*00a0*/  LDG.E.64 R4, desc[UR6][R4.64] ;  /* 0x0000000604047981 */ /* 0x004ea8000c1e1b00 */
[----:B------:R-:W3:Y:S01]  /*00b0*/  LDG.E.64 R2, desc[UR6][R2.64] ;  /* 0x0000000602027981 */ /* 0x000ee2000c1e1b00 */
[----:B------:R-:W0:Y:S01]  /*00c0*/  S2UR UR5, SR_CgaCtaId ;  /* 0x00000000000579c3 */ /* 0x000e220000008800 */
[----:B------:R-:W-:Y:S01]  /*00d0*/  UMOV UR4, 0x400 ;  /* 0x0000040000047882 */ /* 0x000fe20000000000 */
[----:B------:R-:W-:Y:S01]  /*00e0*/  UISETP.GE.U32.AND UP0, UPT, UR8, 0x2, UPT ;  /* 0x000000020800788c */ /* 0x000fe2000bf06070 */
[----:B------:R-:W-:Y:S01]  /*00f0*/  ISETP.NE.AND P0, PT, R9, RZ, PT ;  /* 0x000000ff0900720c */ /* 0x000fe20003f05270 */
[----:B0-----:R-:W-:Y:S01]  /*0100*/  ULEA UR4, UR5, UR4, 0x18 ;  /* 0x0000000405047291 */ /* 0x001fe2000f8ec0ff */
[----:B--2---:R-:W-:-:S08]  /*0110*/  DMUL R6, R4, R4 ;  /* 0x0000000404067228 */ /* 0x004fd00000000000 */
[----:B---3--:R-:W-:-:S08]  /*0120*/  DFMA R6, R2, R2, R6 ;  /* 0x000000020206722b */ /* 0x008fd00000000006 */
[----:B------:R-:W-:Y:S01]  /*0130*/  DSETP.GEU.AND P1, PT, R6, 1, PT ;  /* 0x3ff000000600742a */ /* 0x000fe20003f2e000 */
[----:B------:R-:W-:-:S05]  /*0140*/  LEA R7, R9, UR4, 0x2 ;  /* 0x0000000409077c11 */ /* 0x000fca000f8e10ff */
[----:B------:R-:W-:-:S05]  /*0150*/  SEL R4, RZ, 0x1, P1 ;  /* 0x00000001ff047807 */ /* 0x000fca0000800000 */
[----:B------:R0:W-:Y:S01]  /*0160*/  STS [R7], R4 ;  /* 0x0000000407007388 */ /* 0x0001e20000000800 */
[----:B------:R-:W-:Y:S06]  /*0170*/  BAR.SYNC.DEFER_BLOCKING 0x0 ;  /* 0x0000000000007b1d */ /* 0x000fec0000010000 */
[----:B------:R-:W-:Y:S05]  /*0180*/  BRA.U !UP0, `(.L_x_0) ;  /* 0x0000000108307547 */ /* 0x000fea000b800000 */
[----:B------:R-:W-:-:S07]  /*0190*/  IMAD.U32 R2, RZ, RZ, UR8 ;  /* 0x00000008ff027e24 */ /* 0x000fce000f8e00ff */
.L_x_1:
[----:B------:R-:W-:-:S04]  /*01a0*/  SHF.R.U32.HI R6, RZ, 0x1, R2 ;  /* 0x00000001ff067819 */ /* 0x000fc80000011602 */
[----:B------:R-:W-:-:S13]  /*01b0*/  ISETP.GE.U32.AND P1, PT, R9, R6, PT ;  /* 0x000000060900720c */ /* 0x000fda0003f26070 */
[----:B------:R-:W-:Y:S01]  /*01c0*/  @!P1 IMAD R3, R6, 0x4, R7 ;  /* 0x0000000406039824 */ /* 0x000fe200078e0207 */
[----:B0-----:R-:W-:Y:S05]  /*01d0*/  @!P1 LDS R4, [R7] ;  /* 0x0000000007049984 */ /* 0x001fea0000000800 */
[----:B------:R-:W0:Y:S02]  /*01e0*/  @!P1 LDS R3, [R3] ;  /* 0x0000000003039984 */ /* 0x000e240000000800 */
[----:B0-----:R-:W-:-:S05]  /*01f0*/  @!P1 IADD3 R4, PT, PT, R3, R4, RZ ;  /* 0x0000000403049210 */ /* 0x001fca0007ffe0ff */
[----:B------:R1:W-:Y:S01]  /*0200*/  @!P1 STS [R7], R4 ;  /* 0x0000000407009388 */ /* 0x0003e20000000800 */
[----:B------:R-:W-:Y:S01]  /*0210*/  BAR.SYNC.DEFER_BLOCKING 0x0 ;  /* 0x0000000000007b1d */ /* 0x000fe20000010000 */
[----:B------:R-:W-:Y:S01]  /*0220*/  ISETP.GT.U32.AND P1, PT, R2, 0x3, PT ;  /* 0x000000030200780c */ /* 0x000fe20003f24070 */
[----:B------:R-:W-:-:S12]  /*0230*/  IMAD.MOV.U32 R2, RZ, RZ, R6 ;  /* 0x000000ffff027224 */ /* 0x000fd800078e0006 */
[----:B-1----:R-:W-:Y:S05]  /*0240*/  @P1 BRA `(.L_x_1) ;  /* 0xfffffffc00d41947 */ /* 0x002fea000383ffff */
.L_x_0:
[----:B------:R-:W-:Y:S05]  /*0250*/  @P0 EXIT ;  /* 0x000000000000094d */ /* 0x000fea0003800000 */
[----:B------:R-:W1:Y:S01]  /*0260*/  S2UR UR5, SR_CgaCtaId ;  /* 0x00000000000579c3 */ /* 0x000e620000008800 */
[----:B------:R-:W-:-:S07]  /*0270*/  UMOV UR4, 0x400 ;  /* 0x0000040000047882 */ /* 0x000fce0000000000 */
[----:B------:R-:W2:Y:S01]  /*0280*/  LDC.64 R2, c[0x0][0x380] ;  /* 0x0000e000ff027b82 */ /* 0x000ea20000000a00 */
[----:B-1----:R-:W-:Y:S01]  /*0290*/  ULEA UR4, UR5, UR4, 0x18 ;  /* 0x0000000405047291 */ /* 0x002fe2000f8ec0ff */
[----:B--2---:R-:W-:-:S08]  /*02a0*/  IMAD.WIDE.U32 R2, R0, 0x4, R2 ;  /* 0x0000000400027825 */ /* 0x004fd000078e0002 */
[----:B------:R-:W1:Y:S04]  /*02b0*/  LDS R5, [UR4] ;  /* 0x00000004ff057984 */ /* 0x000e680008000800 */
[----:B-1----:R-:W-:Y:S01]  /*02c0*/  STG.E desc[UR6][R2.64], R5 ;  /* 0x0000000502007986 */ /* 0x002fe2000c101906 */
[----:B------:R-:W-:Y:S05]  /*02d0*/  EXIT ;  /* 0x000000000000794d */ /* 0x000fea0003800000 */
.L_x_2:
[----:B------:R-:W-:-:S00]  /*02e0*/  BRA `(.L_x_2) ;  /* 0xfffffffc00fc7947 */ /* 0x000fc0000383ffff */
[----:B------:R-:W-:-:S00]  /*02f0*/  NOP ;  /* 0x0000000000007918 */ /* 0x000fc00000000000 */
        /* <DEDUP_REMOVED lines=8> */
.L_x_3:


//--------------------- .nv.shared._Z12piCalcKernelPiPdS0_i --------------------------
	.section	.nv.shared._Z12piCalcKernelPiPdS0_i,"aw",@nobits
	.sectionflags	@""
	.align	4
.nv.shared._Z12piCalcKernelPiPdS0_i:
	.zero		5120


//--------------------- .nv.shared.reserved.0     --------------------------
	.section	.nv.shared.reserved.0,"aw",@nobits
	.weak		__nv_reservedSMEM_offset_0_alias
	.size		__nv_reservedSMEM_offset_0_alias, 0, 64
	.other		__nv_reservedSMEM_offset_0_alias,@"STO_CUDA_RESERVED_SHARED STV_DEFAULT"
__nv_reservedSMEM_offset_0_alias:
	.zero		0
	.zero		64


//--------------------- .nv.constant0._Z12piCalcKernelPiPdS0_i --------------------------
	.section	.nv.constant0._Z12piCalcKernelPiPdS0_i,"a",@progbits
	.sectionflags	@""
	.align	4
.nv.constant0._Z12piCalcKernelPiPdS0_i:
	.zero		924


//--------------------- SYMBOLS --------------------------

	.type		.nv.reservedSmem.offset0,@object
	.size		.nv.reservedSmem.offset0,0x4
	.type		.nv.reservedSmem.cap,@object
	.size		.nv.reservedSmem.cap,0x4
